//
// Generated by NVIDIA NVVM Compiler
//
// Compiler Build ID: CL-36424714
// Cuda compilation tools, release 13.0, V13.0.88
// Based on NVVM 20.0.0
//

.version 9.0
.target sm_100
.address_size 64

	// .globl	_Z16int8_gemv_kernelPiPKaS1_PKfS3_ii
.extern .shared .align 16 .b8 s_x[];

.visible .entry _Z16int8_gemv_kernelPiPKaS1_PKfS3_ii(
	.param .u64 .ptr .align 1 _Z16int8_gemv_kernelPiPKaS1_PKfS3_ii_param_0,
	.param .u64 .ptr .align 1 _Z16int8_gemv_kernelPiPKaS1_PKfS3_ii_param_1,
	.param .u64 .ptr .align 1 _Z16int8_gemv_kernelPiPKaS1_PKfS3_ii_param_2,
	.param .u64 .ptr .align 1 _Z16int8_gemv_kernelPiPKaS1_PKfS3_ii_param_3,
	.param .u64 .ptr .align 1 _Z16int8_gemv_kernelPiPKaS1_PKfS3_ii_param_4,
	.param .u32 _Z16int8_gemv_kernelPiPKaS1_PKfS3_ii_param_5,
	.param .u32 _Z16int8_gemv_kernelPiPKaS1_PKfS3_ii_param_6
)
{
	.reg .pred 	%p<13>;
	.reg .b16 	%rs<4>;
	.reg .b32 	%r<163>;
	.reg .b64 	%rd<23>;

	ld.param.u64 	%rd5, [_Z16int8_gemv_kernelPiPKaS1_PKfS3_ii_param_2];
	ld.param.u32 	%r46, [_Z16int8_gemv_kernelPiPKaS1_PKfS3_ii_param_5];
	ld.param.u32 	%r45, [_Z16int8_gemv_kernelPiPKaS1_PKfS3_ii_param_6];
	mov.u32 	%r47, %ctaid.x;
	mov.u32 	%r1, %ntid.x;
	mov.u32 	%r144, %tid.x;
	mad.lo.s32 	%r3, %r47, %r1, %r144;
	setp.ge.s32 	%p1, %r3, %r46;
	@%p1 bra 	$L__BB0_18;
	setp.ge.s32 	%p2, %r144, %r45;
	@%p2 bra 	$L__BB0_4;
	cvta.to.global.u64 	%rd1, %rd5;
	mov.u32 	%r48, s_x;
$L__BB0_3:
	cvt.s64.s32 	%rd6, %r144;
	add.s64 	%rd7, %rd1, %rd6;
	ld.global.u8 	%rs1, [%rd7];
	add.s32 	%r49, %r48, %r144;
	st.shared.u8 	[%r49], %rs1;
	add.s32 	%r144, %r144, %r1;
	setp.lt.s32 	%p3, %r144, %r45;
	@%p3 bra 	$L__BB0_3;
$L__BB0_4:
	bar.sync 	0;
	setp.lt.s32 	%p4, %r45, 1;
	mov.b32 	%r162, 0;
	@%p4 bra 	$L__BB0_17;
	mul.lo.s32 	%r6, %r45, %r3;
	setp.lt.u32 	%p5, %r45, 16;
	mov.b32 	%r153, 0;
	mov.u32 	%r162, %r153;
	@%p5 bra 	$L__BB0_8;
	and.b32  	%r153, %r45, 2147483632;
	neg.s32 	%r147, %r153;
	mov.b32 	%r162, 0;
	mov.u32 	%r146, s_x;
	mov.u32 	%r145, %r6;
$L__BB0_7:
	.pragma "nounroll";
	ld.param.u64 	%rd21, [_Z16int8_gemv_kernelPiPKaS1_PKfS3_ii_param_1];
	cvt.s64.s32 	%rd8, %r145;
	cvta.to.global.u64 	%rd9, %rd21;
	add.s64 	%rd10, %rd9, %rd8;
	ld.shared.v4.b32 	{%r56, %r57, %r58, %r59}, [%r146];
	ld.global.u8 	%r60, [%rd10+3];
	ld.global.u8 	%r61, [%rd10+2];
	prmt.b32 	%r62, %r61, %r60, 0x3340U;
	ld.global.u8 	%r63, [%rd10+1];
	ld.global.u8 	%r64, [%rd10];
	prmt.b32 	%r65, %r64, %r63, 0x3340U;
	prmt.b32 	%r66, %r65, %r62, 0x5410U;
	dp4a.s32.s32 	%r67, %r56, %r66, %r162;
	ld.global.u8 	%r68, [%rd10+7];
	ld.global.u8 	%r69, [%rd10+6];
	prmt.b32 	%r70, %r69, %r68, 0x3340U;
	ld.global.u8 	%r71, [%rd10+5];
	ld.global.u8 	%r72, [%rd10+4];
	prmt.b32 	%r73, %r72, %r71, 0x3340U;
	prmt.b32 	%r74, %r73, %r70, 0x5410U;
	dp4a.s32.s32 	%r75, %r57, %r74, %r67;
	ld.global.u8 	%r76, [%rd10+11];
	ld.global.u8 	%r77, [%rd10+10];
	prmt.b32 	%r78, %r77, %r76, 0x3340U;
	ld.global.u8 	%r79, [%rd10+9];
	ld.global.u8 	%r80, [%rd10+8];
	prmt.b32 	%r81, %r80, %r79, 0x3340U;
	prmt.b32 	%r82, %r81, %r78, 0x5410U;
	dp4a.s32.s32 	%r83, %r58, %r82, %r75;
	ld.global.u8 	%r84, [%rd10+15];
	ld.global.u8 	%r85, [%rd10+14];
	prmt.b32 	%r86, %r85, %r84, 0x3340U;
	ld.global.u8 	%r87, [%rd10+13];
	ld.global.u8 	%r88, [%rd10+12];
	prmt.b32 	%r89, %r88, %r87, 0x3340U;
	prmt.b32 	%r90, %r89, %r86, 0x5410U;
	dp4a.s32.s32 	%r162, %r59, %r90, %r83;
	add.s32 	%r147, %r147, 16;
	add.s32 	%r146, %r146, 16;
	add.s32 	%r145, %r145, 16;
	setp.ne.s32 	%p6, %r147, 0;
	@%p6 bra 	$L__BB0_7;
$L__BB0_8:
	and.b32  	%r20, %r45, 15;
	setp.eq.s32 	%p7, %r20, 0;
	@%p7 bra 	$L__BB0_17;
	ld.param.u64 	%rd22, [_Z16int8_gemv_kernelPiPKaS1_PKfS3_ii_param_1];
	cvta.to.global.u64 	%rd2, %rd22;
	and.b32  	%r21, %r45, 7;
	setp.lt.u32 	%p8, %r20, 8;
	@%p8 bra 	$L__BB0_11;
	add.s32 	%r92, %r153, %r6;
	cvt.s64.s32 	%rd11, %r92;
	add.s64 	%rd12, %rd2, %rd11;
	mov.u32 	%r93, s_x;
	add.s32 	%r94, %r93, %r153;
	ld.shared.u8 	%r95, [%r94+3];
	ld.shared.u8 	%r96, [%r94+2];
	prmt.b32 	%r97, %r96, %r95, 0x3340U;
	ld.shared.u8 	%r98, [%r94+1];
	ld.shared.u8 	%r99, [%r94];
	prmt.b32 	%r100, %r99, %r98, 0x3340U;
	prmt.b32 	%r101, %r100, %r97, 0x5410U;
	ld.global.u8 	%r102, [%rd12+3];
	ld.global.u8 	%r103, [%rd12+2];
	prmt.b32 	%r104, %r103, %r102, 0x3340U;
	ld.global.u8 	%r105, [%rd12+1];
	ld.global.u8 	%r106, [%rd12];
	prmt.b32 	%r107, %r106, %r105, 0x3340U;
	prmt.b32 	%r108, %r107, %r104, 0x5410U;
	dp4a.s32.s32 	%r109, %r101, %r108, %r162;
	ld.shared.u8 	%r110, [%r94+7];
	ld.shared.u8 	%r111, [%r94+6];
	prmt.b32 	%r112, %r111, %r110, 0x3340U;
	ld.shared.u8 	%r113, [%r94+5];
	ld.shared.u8 	%r114, [%r94+4];
	prmt.b32 	%r115, %r114, %r113, 0x3340U;
	prmt.b32 	%r116, %r115, %r112, 0x5410U;
	ld.global.u8 	%r117, [%rd12+7];
	ld.global.u8 	%r118, [%rd12+6];
	prmt.b32 	%r119, %r118, %r117, 0x3340U;
	ld.global.u8 	%r120, [%rd12+5];
	ld.global.u8 	%r121, [%rd12+4];
	prmt.b32 	%r122, %r121, %r120, 0x3340U;
	prmt.b32 	%r123, %r122, %r119, 0x5410U;
	dp4a.s32.s32 	%r162, %r116, %r123, %r109;
	add.s32 	%r153, %r153, 8;
$L__BB0_11:
	setp.eq.s32 	%p9, %r21, 0;
	@%p9 bra 	$L__BB0_17;
	and.b32  	%r27, %r45, 3;
	setp.lt.u32 	%p10, %r21, 4;
	@%p10 bra 	$L__BB0_14;
	add.s32 	%r125, %r153, %r6;
	cvt.s64.s32 	%rd13, %r125;
	add.s64 	%rd14, %rd2, %rd13;
	mov.u32 	%r126, s_x;
	add.s32 	%r127, %r126, %r153;
	ld.shared.u8 	%r128, [%r127+3];
	ld.shared.u8 	%r129, [%r127+2];
	prmt.b32 	%r130, %r129, %r128, 0x3340U;
	ld.shared.u8 	%r131, [%r127+1];
	ld.shared.u8 	%r132, [%r127];
	prmt.b32 	%r133, %r132, %r131, 0x3340U;
	prmt.b32 	%r134, %r133, %r130, 0x5410U;
	ld.global.u8 	%r135, [%rd14+3];
	ld.global.u8 	%r136, [%rd14+2];
	prmt.b32 	%r137, %r136, %r135, 0x3340U;
	ld.global.u8 	%r138, [%rd14+1];
	ld.global.u8 	%r139, [%rd14];
	prmt.b32 	%r140, %r139, %r138, 0x3340U;
	prmt.b32 	%r141, %r140, %r137, 0x5410U;
	dp4a.s32.s32 	%r162, %r134, %r141, %r162;
	add.s32 	%r153, %r153, 4;
$L__BB0_14:
	setp.eq.s32 	%p11, %r27, 0;
	@%p11 bra 	$L__BB0_17;
	mov.u32 	%r142, s_x;
	add.s32 	%r160, %r142, %r153;
	add.s32 	%r159, %r153, %r6;
	neg.s32 	%r158, %r27;
$L__BB0_16:
	.pragma "nounroll";
	cvt.s64.s32 	%rd15, %r159;
	add.s64 	%rd16, %rd2, %rd15;
	ld.global.s8 	%rs2, [%rd16];
	ld.shared.s8 	%rs3, [%r160];
	mul.wide.s16 	%r143, %rs3, %rs2;
	add.s32 	%r162, %r143, %r162;
	add.s32 	%r160, %r160, 1;
	add.s32 	%r159, %r159, 1;
	add.s32 	%r158, %r158, 1;
	setp.ne.s32 	%p12, %r158, 0;
	@%p12 bra 	$L__BB0_16;
$L__BB0_17:
	ld.param.u64 	%rd20, [_Z16int8_gemv_kernelPiPKaS1_PKfS3_ii_param_0];
	cvta.to.global.u64 	%rd17, %rd20;
	mul.wide.s32 	%rd18, %r3, 4;
	add.s64 	%rd19, %rd17, %rd18;
	st.global.u32 	[%rd19], %r162;
$L__BB0_18:
	ret;

}


// ===== COMPILED SASS (sm_100) =====

	.target	sm_100

	.elftype	@"ET_EXEC"


//--------------------- .note.nv.tkinfo           --------------------------
	.section	.note.nv.tkinfo,"",@"SHT_NOTE"
	.sectionflags	@"SHF_NOTE_NV_TKINFO"
	.tkinfo
        /*0018*/ 	.word	0x00000002
        /*0030*/ 	.string	""
        /*0030*/ 	.string	"ptxas"
        /*0030*/ 	.string	"Cuda compilation tools, release 13.0, V13.0.88"
        /*0030*/ 	.string	"Build cuda_13.0.r13.0/compiler.36424714_0"
        /*0030*/ 	.string	"-arch sm_100 -m 64 "



//--------------------- .note.nv.cuinfo           --------------------------
	.section	.note.nv.cuinfo,"",@"SHT_NOTE"
	.sectionflags	@"SHF_NOTE_NV_CUINFO"
        /*0018*/ 	.short	0x0002
        /*001a*/ 	.short	0x0064
        /*001c*/ 	.short	0x0082
	.zero		2


//--------------------- .nv.info                  --------------------------
	.section	.nv.info,"",@"SHT_CUDA_INFO"
	.align	4


	//----- nvinfo : EIATTR_REGCOUNT
	.align		4
        /*0000*/ 	.byte	0x04, 0x2f
        /*0002*/ 	.short	(.L_1 - .L_0)
	.align		4
.L_0:
        /*0004*/ 	.word	index@(_Z16int8_gemv_kernelPiPKaS1_PKfS3_ii)
        /*0008*/ 	.word	0x0000001e


	//----- nvinfo : EIATTR_FRAME_SIZE
	.align		4
.L_1:
        /*000c*/ 	.byte	0x04, 0x11
        /*000e*/ 	.short	(.L_3 - .L_2)
	.align		4
.L_2:
        /*0010*/ 	.word	index@(_Z16int8_gemv_kernelPiPKaS1_PKfS3_ii)
        /*0014*/ 	.word	0x00000000


	//----- nvinfo : EIATTR_MIN_STACK_SIZE
	.align		4
.L_3:
        /*0018*/ 	.byte	0x04, 0x12
        /*001a*/ 	.short	(.L_5 - .L_4)
	.align		4
.L_4:
        /*001c*/ 	.word	index@(_Z16int8_gemv_kernelPiPKaS1_PKfS3_ii)
        /*0020*/ 	.word	0x00000000
.L_5:


//--------------------- .nv.compat                --------------------------
	.section	.nv.compat,"",@"SHT_CUDA_COMPAT_INFO"
	.align	4
        /*0000*/ 	.byte	0x02, 0x09, 0x00, 0x00, 0x02, 0x02, 0x01, 0x00, 0x02, 0x05, 0x05, 0x00, 0x03, 0x07, 0x01, 0x01
        /*0010*/ 	.byte	0x02, 0x03, 0x00, 0x00, 0x02, 0x06, 0x01, 0x00, 0x04, 0x0b, 0x08, 0x00, 0x09, 0x00, 0x00, 0x00
        /*0020*/ 	.byte	0x00, 0x00, 0x00, 0x00


//--------------------- .nv.info._Z16int8_gemv_kernelPiPKaS1_PKfS3_ii --------------------------
	.section	.nv.info._Z16int8_gemv_kernelPiPKaS1_PKfS3_ii,"",@"SHT_CUDA_INFO"
	.sectionflags	@""
	.align	4


	//----- nvinfo : EIATTR_CUDA_API_VERSION
	.align		4
        /*0000*/ 	.byte	0x04, 0x37
        /*0002*/ 	.short	(.L_7 - .L_6)
.L_6:
        /*0004*/ 	.word	0x00000082


	//----- nvinfo : EIATTR_KPARAM_INFO
	.align		4
.L_7:
        /*0008*/ 	.byte	0x04, 0x17
        /*000a*/ 	.short	(.L_9 - .L_8)
.L_8:
        /*000c*/ 	.word	0x00000000
        /*0010*/ 	.short	0x0006
        /*0012*/ 	.short	0x002c
        /*0014*/ 	.byte	0x00, 0xf0, 0x11, 0x00


	//----- nvinfo : EIATTR_KPARAM_INFO
	.align		4
.L_9:
        /*0018*/ 	.byte	0x04, 0x17
        /*001a*/ 	.short	(.L_11 - .L_10)
.L_10:
        /*001c*/ 	.word	0x00000000
        /*0020*/ 	.short	0x0005
        /*0022*/ 	.short	0x0028
        /*0024*/ 	.byte	0x00, 0xf0, 0x11, 0x00


	//----- nvinfo : EIATTR_KPARAM_INFO
	.align		4
.L_11:
        /*0028*/ 	.byte	0x04, 0x17
        /*002a*/ 	.short	(.L_13 - .L_12)
.L_12:
        /*002c*/ 	.word	0x00000000
        /*0030*/ 	.short	0x0004
        /*0032*/ 	.short	0x0020
        /*0034*/ 	.byte	0x00, 0xf5, 0x21, 0x00


	//----- nvinfo : EIATTR_KPARAM_INFO
	.align		4
.L_13:
        /*0038*/ 	.byte	0x04, 0x17
        /*003a*/ 	.short	(.L_15 - .L_14)
.L_14:
        /*003c*/ 	.word	0x00000000
        /*0040*/ 	.short	0x0003
        /*0042*/ 	.short	0x0018
        /*0044*/ 	.byte	0x00, 0xf5, 0x21, 0x00


	//----- nvinfo : EIATTR_KPARAM_INFO
	.align		4
.L_15:
        /*0048*/ 	.byte	0x04, 0x17
        /*004a*/ 	.short	(.L_17 - .L_16)
.L_16:
        /*004c*/ 	.word	0x00000000
        /*0050*/ 	.short	0x0002
        /*0052*/ 	.short	0x0010
        /*0054*/ 	.byte	0x00, 0xf5, 0x21, 0x00


	//----- nvinfo : EIATTR_KPARAM_INFO
	.align		4
.L_17:
        /*0058*/ 	.byte	0x04, 0x17
        /*005a*/ 	.short	(.L_19 - .L_18)
.L_18:
        /*005c*/ 	.word	0x00000000
        /*0060*/ 	.short	0x0001
        /*0062*/ 	.short	0x0008
        /*0064*/ 	.byte	0x00, 0xf5, 0x21, 0x00


	//----- nvinfo : EIATTR_KPARAM_INFO
	.align		4
.L_19:
        /*0068*/ 	.byte	0x04, 0x17
        /*006a*/ 	.short	(.L_21 - .L_20)
.L_20:
        /*006c*/ 	.word	0x00000000
        /*0070*/ 	.short	0x0000
        /*0072*/ 	.short	0x0000
        /*0074*/ 	.byte	0x00, 0xf5, 0x21, 0x00


	//----- nvinfo : EIATTR_SPARSE_MMA_MASK
	.align		4
.L_21:
        /*0078*/ 	.byte	0x03, 0x50
        /*007a*/ 	.short	0x0000


	//----- nvinfo : EIATTR_MAXREG_COUNT
	.align		4
        /*007c*/ 	.byte	0x03, 0x1b
        /*007e*/ 	.short	0x00ff


	//----- nvinfo : EIATTR_NUM_BARRIERS
	.align		4
        /*0080*/ 	.byte	0x02, 0x4c
        /*0082*/ 	.byte	0x01
	.zero		1


	//----- nvinfo : EIATTR_MERCURY_ISA_VERSION
	.align		4
        /*0084*/ 	.byte	0x03, 0x5f
        /*0086*/ 	.short	0x0101


	//----- nvinfo : EIATTR_VRC_CTA_INIT_COUNT
	.align		4
        /*0088*/ 	.byte	0x02, 0x4a
	.zero		1
	.zero		1


	//----- nvinfo : EIATTR_EXIT_INSTR_OFFSETS
	.align		4
        /*008c*/ 	.byte	0x04, 0x1c
        /*008e*/ 	.short	(.L_23 - .L_22)


	//   ....[0]....
.L_22:
        /*0090*/ 	.word	0x00000070


	//   ....[1]....
        /*0094*/ 	.word	0x00000b10


	//----- nvinfo : EIATTR_CRS_STACK_SIZE
	.align		4
.L_23:
        /*0098*/ 	.byte	0x04, 0x1e
        /*009a*/ 	.short	(.L_25 - .L_24)
.L_24:
        /*009c*/ 	.word	0x00000000


	//----- nvinfo : EIATTR_CBANK_PARAM_SIZE
	.align		4
.L_25:
        /*00a0*/ 	.byte	0x03, 0x19
        /*00a2*/ 	.short	0x0030


	//----- nvinfo : EIATTR_PARAM_CBANK
	.align		4
        /*00a4*/ 	.byte	0x04, 0x0a
        /*00a6*/ 	.short	(.L_27 - .L_26)
	.align		4
.L_26:
        /*00a8*/ 	.word	index@(.nv.constant0._Z16int8_gemv_kernelPiPKaS1_PKfS3_ii)
        /*00ac*/ 	.short	0x0380
        /*00ae*/ 	.short	0x0030


	//----- nvinfo : EIATTR_SW_WAR
	.align		4
.L_27:
        /*00b0*/ 	.byte	0x04, 0x36
        /*00b2*/ 	.short	(.L_29 - .L_28)
.L_28:
        /*00b4*/ 	.word	0x00000008
.L_29:


//--------------------- .nv.callgraph             --------------------------
	.section	.nv.callgraph,"",@"SHT_CUDA_CALLGRAPH"
	.align	4
	.sectionentsize	8
	.align		4
        /*0000*/ 	.word	0x00000000
	.align		4
        /*0004*/ 	.word	0xffffffff
	.align		4
        /*0008*/ 	.word	0x00000000
	.align		4
        /*000c*/ 	.word	0xfffffffe
	.align		4
        /*0010*/ 	.word	0x00000000
	.align		4
        /*0014*/ 	.word	0xfffffffd
	.align		4
        /*0018*/ 	.word	0x00000000
	.align		4
        /*001c*/ 	.word	0xfffffffc


//--------------------- .text._Z16int8_gemv_kernelPiPKaS1_PKfS3_ii --------------------------
	.section	.text._Z16int8_gemv_kernelPiPKaS1_PKfS3_ii,"ax",@progbits
	.align	128
        .global         _Z16int8_gemv_kernelPiPKaS1_PKfS3_ii
        .type           _Z16int8_gemv_kernelPiPKaS1_PKfS3_ii,@function
        .size           _Z16int8_gemv_kernelPiPKaS1_PKfS3_ii,(.L_x_10 - _Z16int8_gemv_kernelPiPKaS1_PKfS3_ii)
        .other          _Z16int8_gemv_kernelPiPKaS1_PKfS3_ii,@"STO_CUDA_ENTRY STV_DEFAULT"
_Z16int8_gemv_kernelPiPKaS1_PKfS3_ii:
.text._Z16int8_gemv_kernelPiPKaS1_PKfS3_ii:
[----:B------:R-:W-:Y:S01]  /*0000*/  LDC R1, c[0x0][0x37c] ;  /* 0x0000df00ff017b82 */ /* 0x000fe20000000800 */
[----:B------:R-:W0:Y:S07]  /*0010*/  S2R R4, SR_TID.X ;  /* 0x0000000000047919 */ /* 0x000e2e0000002100 */
[----:B------:R-:W0:Y:S01]  /*0020*/  S2UR UR4, SR_CTAID.X ;  /* 0x00000000000479c3 */ /* 0x000e220000002500 */
[----:B------:R-:W1:Y:S07]  /*0030*/  LDCU UR5, c[0x0][0x3a8] ;  /* 0x00007500ff0577ac */ /* 0x000e6e0008000800 */
[----:B------:R-:W0:Y:S02]  /*0040*/  LDC R9, c[0x0][0x360] ;  /* 0x0000d800ff097b82 */ /* 0x000e240000000800 */
[----:B0-----:R-:W-:-:S05]  /*0050*/  IMAD R0, R9, UR4, R4 ;  /* 0x0000000409007c24 */ /* 0x001fca000f8e0204 */
[----:B-1----:R-:W-:-:S13]  /*0060*/  ISETP.GE.AND P0, PT, R0, UR5, PT ;  /* 0x0000000500007c0c */ /* 0x002fda000bf06270 */
[----:B------:R-:W-:Y:S05]  /*0070*/  @P0 EXIT ;  /* 0x000000000000094d */ /* 0x000fea0003800000 */
[----:B------:R-:W0:Y:S01]  /*0080*/  LDCU UR10, c[0x0][0x3ac] ;  /* 0x00007580ff0a77ac */ /* 0x000e220008000800 */
[----:B------:R-:W-:Y:S01]  /*0090*/  BSSY.RECONVERGENT B0, `(.L_x_0) ;  /* 0x0000010000007945 */ /* 0x000fe20003800200 */
[----:B------:R-:W1:Y:S01]  /*00a0*/  LDCU.64 UR8, c[0x0][0x358] ;  /* 0x00006b00ff0877ac */ /* 0x000e620008000a00 */
[----:B------:R-:W2:Y:S01]  /*00b0*/  LDCU.64 UR4, c[0x0][0x390] ;  /* 0x00007200ff0477ac */ /* 0x000ea20008000a00 */
[----:B0-----:R-:W-:-:S13]  /*00c0*/  ISETP.GE.AND P0, PT, R4, UR10, PT ;  /* 0x0000000a04007c0c */ /* 0x001fda000bf06270 */
[----:B-12---:R-:W-:Y:S05]  /*00d0*/  @P0 BRA `(.L_x_1) ;  /* 0x00000000002c0947 */ /* 0x006fea0003800000 */
[----:B------:R-:W0:Y:S01]  /*00e0*/  S2R R5, SR_CgaCtaId ;  /* 0x0000000000057919 */ /* 0x000e220000008800 */
[----:B------:R-:W-:-:S04]  /*00f0*/  MOV R2, 0x400 ;  /* 0x0000040000027802 */ /* 0x000fc80000000f00 */
[----:B0-----:R-:W-:-:S07]  /*0100*/  LEA R5, R5, R2, 0x18 ;  /* 0x0000000205057211 */ /* 0x001fce00078ec0ff */
.L_x_2:
[----:B0-----:R-:W-:-:S04]  /*0110*/  IADD3 R2, P0, PT, R4, UR4, RZ ;  /* 0x0000000404027c10 */ /* 0x001fc8000ff1e0ff */
[----:B------:R-:W-:-:S05]  /*0120*/  LEA.HI.X.SX32 R3, R4, UR5, 0x1, P0 ;  /* 0x0000000504037c11 */ /* 0x000fca00080f0eff */
[----:B------:R-:W2:Y:S01]  /*0130*/  LDG.E.U8 R2, desc[UR8][R2.64] ;  /* 0x0000000802027981 */ /* 0x000ea2000c1e1100 */
[--C-:B------:R-:W-:Y:S02]  /*0140*/  IMAD.IADD R7, R5, 0x1, R4.reuse ;  /* 0x0000000105077824 */ /* 0x100fe400078e0204 */
[----:B------:R-:W-:-:S05]  /*0150*/  IMAD.IADD R4, R9, 0x1, R4 ;  /* 0x0000000109047824 */ /* 0x000fca00078e0204 */
[----:B------:R-:W-:Y:S01]  /*0160*/  ISETP.GE.AND P0, PT, R4, UR10, PT ;  /* 0x0000000a04007c0c */ /* 0x000fe2000bf06270 */
[----:B--2---:R0:W-:-:S12]  /*0170*/  STS.U8 [R7], R2 ;  /* 0x0000000207007388 */ /* 0x0041d80000000000 */
[----:B------:R-:W-:Y:S05]  /*0180*/  @!P0 BRA `(.L_x_2) ;  /* 0xfffffffc00e08947 */ /* 0x000fea000383ffff */
.L_x_1:
[----:B------:R-:W-:Y:S05]  /*0190*/  BSYNC.RECONVERGENT B0 ;  /* 0x0000000000007941 */ /* 0x000fea0003800200 */
.L_x_0:
[----:B------:R-:W-:Y:S01]  /*01a0*/  BAR.SYNC.DEFER_BLOCKING 0x0 ;  /* 0x0000000000007b1d */ /* 0x000fe20000010000 */
[----:B------:R-:W-:Y:S01]  /*01b0*/  UISETP.GE.AND UP0, UPT, UR10, 0x1, UPT ;  /* 0x000000010a00788c */ /* 0x000fe2000bf06270 */
[----:B------:R-:W-:-:S08]  /*01c0*/  IMAD.MOV.U32 R9, RZ, RZ, RZ ;  /* 0x000000ffff097224 */ /* 0x000fd000078e00ff */
[----:B------:R-:W-:Y:S05]  /*01d0*/  BRA.U !UP0, `(.L_x_3) ;  /* 0x0000000908407547 */ /* 0x000fea000b800000 */
[----:B------:R-:W-:Y:S02]  /*01e0*/  UISETP.GE.U32.AND UP1, UPT, UR10, 0x10, UPT ;  /* 0x000000100a00788c */ /* 0x000fe4000bf26070 */
[----:B------:R-:W-:Y:S01]  /*01f0*/  IMAD R8, R0, UR10, RZ ;  /* 0x0000000a00087c24 */ /* 0x000fe2000f8e02ff */
[----:B------:R-:W-:Y:S01]  /*0200*/  ULOP3.LUT UP0, UR7, UR10, 0xf, URZ, 0xc0, !UPT ;  /* 0x0000000f0a077892 */ /* 0x000fe2000f80c0ff */
[----:B------:R-:W-:Y:S02]  /*0210*/  IMAD.MOV.U32 R11, RZ, RZ, RZ ;  /* 0x000000ffff0b7224 */ /* 0x000fe400078e00ff */
[----:B------:R-:W-:-:S03]  /*0220*/  IMAD.MOV.U32 R9, RZ, RZ, RZ ;  /* 0x000000ffff097224 */ /* 0x000fc600078e00ff */
[----:B------:R-:W-:Y:S06]  /*0230*/  BRA.U !UP1, `(.L_x_4) ;  /* 0x0000000109c47547 */ /* 0x000fec000b800000 */
[----:B------:R-:W1:Y:S01]  /*0240*/  S2UR UR5, SR_CgaCtaId ;  /* 0x00000000000579c3 */ /* 0x000e620000008800 */
[----:B------:R-:W-:Y:S01]  /*0250*/  ULOP3.LUT UR6, UR10, 0x7ffffff0, URZ, 0xc0, !UPT ;  /* 0x7ffffff00a067892 */ /* 0x000fe2000f8ec0ff */
[----:B------:R-:W-:Y:S01]  /*0260*/  IMAD.MOV.U32 R9, RZ, RZ, RZ ;  /* 0x000000ffff097224 */ /* 0x000fe200078e00ff */
[----:B------:R-:W-:Y:S01]  /*0270*/  UMOV UR4, 0x400 ;  /* 0x0000040000047882 */ /* 0x000fe20000000000 */
[----:B------:R-:W-:Y:S01]  /*0280*/  IMAD.MOV.U32 R10, RZ, RZ, R8 ;  /* 0x000000ffff0a7224 */ /* 0x000fe200078e0008 */
[----:B------:R-:W2:Y:S02]  /*0290*/  LDCU.64 UR12, c[0x0][0x388] ;  /* 0x00007100ff0c77ac */ /* 0x000ea40008000a00 */
[----:B------:R-:W-:Y:S01]  /*02a0*/  IMAD.U32 R11, RZ, RZ, UR6 ;  /* 0x00000006ff0b7e24 */ /* 0x000fe2000f8e00ff */
[----:B-1----:R-:W-:Y:S02]  /*02b0*/  ULEA UR4, UR5, UR4, 0x18 ;  /* 0x0000000405047291 */ /* 0x002fe4000f8ec0ff */
[----:B--2---:R-:W-:-:S12]  /*02c0*/  UIADD3 UR5, UPT, UPT, -UR6, URZ, URZ ;  /* 0x000000ff06057290 */ /* 0x004fd8000fffe1ff */
.L_x_5:
[C---:B0-----:R-:W-:Y:S01]  /*02d0*/  IADD3 R2, P0, PT, R10.reuse, UR12, RZ ;  /* 0x0000000c0a027c10 */ /* 0x041fe2000ff1e0ff */
[----:B------:R-:W0:Y:S03]  /*02e0*/  LDS.128 R4, [UR4] ;  /* 0x00000004ff047984 */ /* 0x000e260008000c00 */
[----:B------:R-:W-:-:S05]  /*02f0*/  LEA.HI.X.SX32 R3, R10, UR13, 0x1, P0 ;  /* 0x0000000d0a037c11 */ /* 0x000fca00080f0eff */
[----:B------:R-:W2:Y:S04]  /*0300*/  LDG.E.U8 R22, desc[UR8][R2.64+0x3] ;  /* 0x0000030802167981 */ /* 0x000ea8000c1e1100 */
[----:B------:R-:W2:Y:S04]  /*0310*/  LDG.E.U8 R23, desc[UR8][R2.64+0x2] ;  /* 0x0000020802177981 */ /* 0x000ea8000c1e1100 */
[----:B------:R-:W3:Y:S04]  /*0320*/  LDG.E.U8 R24, desc[UR8][R2.64+0x1] ;  /* 0x0000010802187981 */ /* 0x000ee8000c1e1100 */
[----:B------:R-:W3:Y:S04]  /*0330*/  LDG.E.U8 R25, desc[UR8][R2.64] ;  /* 0x0000000802197981 */ /* 0x000ee8000c1e1100 */
[----:B------:R-:W4:Y:S04]  /*0340*/  LDG.E.U8 R26, desc[UR8][R2.64+0x7] ;  /* 0x00000708021a7981 */ /* 0x000f28000c1e1100 */
[----:B------:R-:W4:Y:S04]  /*0350*/  LDG.E.U8 R27, desc[UR8][R2.64+0x6] ;  /* 0x00000608021b7981 */ /* 0x000f28000c1e1100 */
[----:B------:R-:W5:Y:S04]  /*0360*/  LDG.E.U8 R21, desc[UR8][R2.64+0x5] ;  /* 0x0000050802157981 */ /* 0x000f68000c1e1100 */
        /* <DEDUP_REMOVED lines=8> */
[----:B------:R-:W5:Y:S01]  /*03f0*/  LDG.E.U8 R19, desc[UR8][R2.64+0xc] ;  /* 0x00000c0802137981 */ /* 0x000f62000c1e1100 */
[----:B------:R-:W-:Y:S01]  /*0400*/  UIADD3 UR5, UPT, UPT, UR5, 0x10, URZ ;  /* 0x0000001005057890 */ /* 0x000fe2000fffe0ff */
[----:B------:R-:W-:Y:S01]  /*0410*/  VIADD R10, R10, 0x10 ;  /* 0x000000100a0a7836 */ /* 0x000fe20000000000 */
[----:B------:R-:W-:-:S02]  /*0420*/  UIADD3 UR4, UPT, UPT, UR4, 0x10, URZ ;  /* 0x0000001004047890 */ /* 0x000fc4000fffe0ff */
[----:B------:R-:W-:Y:S01]  /*0430*/  UISETP.NE.AND UP1, UPT, UR5, URZ, UPT ;  /* 0x000000ff0500728c */ /* 0x000fe2000bf25270 */
[----:B--2---:R-:W-:Y:S02]  /*0440*/  PRMT R22, R23, 0x3340, R22 ;  /* 0x0000334017167816 */ /* 0x004fe40000000016 */
[----:B---3--:R-:W-:-:S04]  /*0450*/  PRMT R25, R25, 0x3340, R24 ;  /* 0x0000334019197816 */ /* 0x008fc80000000018 */
[----:B------:R-:W-:Y:S02]  /*0460*/  PRMT R22, R25, 0x5410, R22 ;  /* 0x0000541019167816 */ /* 0x000fe40000000016 */
[----:B----4-:R-:W-:-:S03]  /*0470*/  PRMT R26, R27, 0x3340, R26 ;  /* 0x000033401b1a7816 */ /* 0x010fc6000000001a */
[----:B0-----:R-:W-:Y:S01]  /*0480*/  IDP.4A.S8.S8 R4, R4, R22, R9 ;  /* 0x0000001604047226 */ /* 0x001fe20000000609 */
[----:B-----5:R-:W-:-:S04]  /*0490*/  PRMT R21, R20, 0x3340, R21 ;  /* 0x0000334014157816 */ /* 0x020fc80000000015 */
[----:B------:R-:W-:Y:S02]  /*04a0*/  PRMT R21, R21, 0x5410, R26 ;  /* 0x0000541015157816 */ /* 0x000fe4000000001a */
[----:B------:R-:W-:-:S03]  /*04b0*/  PRMT R15, R16, 0x3340, R15 ;  /* 0x00003340100f7816 */ /* 0x000fc6000000000f */
[----:B------:R-:W-:Y:S01]  /*04c0*/  IDP.4A.S8.S8 R5, R5, R21, R4 ;  /* 0x0000001505057226 */ /* 0x000fe20000000604 */
[----:B------:R-:W-:-:S04]  /*04d0*/  PRMT R18, R18, 0x3340, R17 ;  /* 0x0000334012127816 */ /* 0x000fc80000000011 */
[----:B------:R-:W-:Y:S02]  /*04e0*/  PRMT R15, R18, 0x5410, R15 ;  /* 0x00005410120f7816 */ /* 0x000fe4000000000f */
[----:B------:R-:W-:-:S03]  /*04f0*/  PRMT R12, R13, 0x3340, R12 ;  /* 0x000033400d0c7816 */ /* 0x000fc6000000000c */
[----:B------:R-:W-:Y:S01]  /*0500*/  IDP.4A.S8.S8 R6, R6, R15, R5 ;  /* 0x0000000f06067226 */ /* 0x000fe20000000605 */
[----:B------:R-:W-:-:S04]  /*0510*/  PRMT R19, R19, 0x3340, R14 ;  /* 0x0000334013137816 */ /* 0x000fc8000000000e */
[----:B------:R-:W-:-:S05]  /*0520*/  PRMT R12, R19, 0x5410, R12 ;  /* 0x00005410130c7816 */ /* 0x000fca000000000c */
[----:B------:R-:W-:Y:S01]  /*0530*/  IDP.4A.S8.S8 R9, R7, R12, R6 ;  /* 0x0000000c07097226 */ /* 0x000fe20000000606 */
[----:B------:R-:W-:Y:S06]  /*0540*/  BRA.U UP1, `(.L_x_5) ;  /* 0xfffffffd01607547 */ /* 0x000fec000b83ffff */
.L_x_4:
[----:B------:R-:W-:Y:S05]  /*0550*/  BRA.U !UP0, `(.L_x_3) ;  /* 0x0000000508607547 */ /* 0x000fea000b800000 */
[----:B------:R-:W-:Y:S02]  /*0560*/  UISETP.GE.U32.AND UP0, UPT, UR7, 0x8, UPT ;  /* 0x000000080700788c */ /* 0x000fe4000bf06070 */
[----:B------:R-:W-:-:S04]  /*0570*/  ULOP3.LUT UR6, UR10, 0x7, URZ, 0xc0, !UPT ;  /* 0x000000070a067892 */ /* 0x000fc8000f8ec0ff */
[----:B------:R-:W-:-:S03]  /*0580*/  UISETP.NE.AND UP1, UPT, UR6, URZ, UPT ;  /* 0x000000ff0600728c */ /* 0x000fc6000bf25270 */
[----:B------:R-:W-:Y:S08]  /*0590*/  BRA.U !UP0, `(.L_x_6) ;  /* 0x0000000108987547 */ /* 0x000ff0000b800000 */
[----:B------:R-:W0:Y:S01]  /*05a0*/  LDCU.64 UR4, c[0x0][0x388] ;  /* 0x00007100ff0477ac */ /* 0x000e220008000a00 */
[----:B------:R-:W-:-:S05]  /*05b0*/  IMAD.IADD R3, R8, 0x1, R11 ;  /* 0x0000000108037824 */ /* 0x000fca00078e020b */
[----:B0-----:R-:W-:-:S04]  /*05c0*/  IADD3 R2, P0, PT, R3, UR4, RZ ;  /* 0x0000000403027c10 */ /* 0x001fc8000ff1e0ff */
        /* <DEDUP_REMOVED lines=8> */
[----:B------:R0:W5:Y:S01]  /*0650*/  LDG.E.U8 R21, desc[UR8][R2.64+0x4] ;  /* 0x0000040802157981 */ /* 0x000162000c1e1100 */
[----:B------:R-:W1:Y:S01]  /*0660*/  S2UR UR5, SR_CgaCtaId ;  /* 0x00000000000579c3 */ /* 0x000e620000008800 */
[----:B------:R-:W-:-:S02]  /*0670*/  UMOV UR4, 0x400 ;  /* 0x0000040000047882 */ /* 0x000fc40000000000 */
[----:B-1----:R-:W-:-:S09]  /*0680*/  ULEA UR4, UR5, UR4, 0x18 ;  /* 0x0000000405047291 */ /* 0x002fd2000f8ec0ff */
[----:B------:R-:W-:Y:S04]  /*0690*/  LDS.U8 R4, [R11+UR4+0x3] ;  /* 0x000003040b047984 */ /* 0x000fe80008000000 */
[----:B------:R-:W1:Y:S04]  /*06a0*/  LDS.U8 R5, [R11+UR4+0x2] ;  /* 0x000002040b057984 */ /* 0x000e680008000000 */
[----:B------:R-:W-:Y:S04]  /*06b0*/  LDS.U8 R6, [R11+UR4+0x1] ;  /* 0x000001040b067984 */ /* 0x000fe80008000000 */
[----:B------:R-:W1:Y:S04]  /*06c0*/  LDS.U8 R7, [R11+UR4] ;  /* 0x000000040b077984 */ /* 0x000e680008000000 */
[----:B------:R-:W-:Y:S04]  /*06d0*/  LDS.U8 R14, [R11+UR4+0x7] ;  /* 0x000007040b0e7984 */ /* 0x000fe80008000000 */
[----:B------:R-:W1:Y:S04]  /*06e0*/  LDS.U8 R17, [R11+UR4+0x6] ;  /* 0x000006040b117984 */ /* 0x000e680008000000 */
[----:B------:R-:W-:Y:S04]  /*06f0*/  LDS.U8 R16, [R11+UR4+0x5] ;  /* 0x000005040b107984 */ /* 0x000fe80008000000 */
[----:B0-----:R0:W1:Y:S02]  /*0700*/  LDS.U8 R3, [R11+UR4+0x4] ;  /* 0x000004040b037984 */ /* 0x0010640008000000 */
[----:B0-----:R-:W-:Y:S01]  /*0710*/  VIADD R11, R11, 0x8 ;  /* 0x000000080b0b7836 */ /* 0x001fe20000000000 */
[----:B-1----:R-:W-:-:S02]  /*0720*/  PRMT R4, R5, 0x3340, R4 ;  /* 0x0000334005047816 */ /* 0x002fc40000000004 */
[----:B------:R-:W-:-:S04]  /*0730*/  PRMT R7, R7, 0x3340, R6 ;  /* 0x0000334007077816 */ /* 0x000fc80000000006 */
[----:B------:R-:W-:Y:S02]  /*0740*/  PRMT R4, R7, 0x5410, R4 ;  /* 0x0000541007047816 */ /* 0x000fe40000000004 */
[----:B------:R-:W-:Y:S02]  /*0750*/  PRMT R14, R17, 0x3340, R14 ;  /* 0x00003340110e7816 */ /* 0x000fe4000000000e */
[----:B------:R-:W-:-:S04]  /*0760*/  PRMT R3, R3, 0x3340, R16 ;  /* 0x0000334003037816 */ /* 0x000fc80000000010 */
[----:B------:R-:W-:Y:S02]  /*0770*/  PRMT R3, R3, 0x5410, R14 ;  /* 0x0000541003037816 */ /* 0x000fe4000000000e */
[----:B--2---:R-:W-:Y:S02]  /*0780*/  PRMT R10, R13, 0x3340, R10 ;  /* 0x000033400d0a7816 */ /* 0x004fe4000000000a */
[----:B---3--:R-:W-:-:S04]  /*0790*/  PRMT R15, R15, 0x3340, R12 ;  /* 0x000033400f0f7816 */ /* 0x008fc8000000000c */
[----:B------:R-:W-:Y:S02]  /*07a0*/  PRMT R10, R15, 0x5410, R10 ;  /* 0x000054100f0a7816 */ /* 0x000fe4000000000a */
[----:B----4-:R-:W-:-:S03]  /*07b0*/  PRMT R18, R19, 0x3340, R18 ;  /* 0x0000334013127816 */ /* 0x010fc60000000012 */
[----:B------:R-:W-:Y:S01]  /*07c0*/  IDP.4A.S8.S8 R4, R4, R10, R9 ;  /* 0x0000000a04047226 */ /* 0x000fe20000000609 */
[----:B-----5:R-:W-:-:S04]  /*07d0*/  PRMT R21, R21, 0x3340, R20 ;  /* 0x0000334015157816 */ /* 0x020fc80000000014 */
[----:B------:R-:W-:-:S05]  /*07e0*/  PRMT R18, R21, 0x5410, R18 ;  /* 0x0000541015127816 */ /* 0x000fca0000000012 */
[----:B------:R-:W-:-:S07]  /*07f0*/  IDP.4A.S8.S8 R9, R3, R18, R4 ;  /* 0x0000001203097226 */ /* 0x000fce0000000604 */
.L_x_6:
        /* <DEDUP_REMOVED lines=12> */
[----:B------:R-:W3:Y:S01]  /*08c0*/  LDG.E.U8 R15, desc[UR8][R2.64] ;  /* 0x00000008020f7981 */ /* 0x000ee2000c1e1100 */
[----:B------:R-:W0:Y:S01]  /*08d0*/  S2UR UR6, SR_CgaCtaId ;  /* 0x00000000000679c3 */ /* 0x000e220000008800 */
[----:B------:R-:W-:-:S02]  /*08e0*/  UMOV UR5, 0x400 ;  /* 0x0000040000057882 */ /* 0x000fc40000000000 */
[----:B0-----:R-:W-:-:S09]  /*08f0*/  ULEA UR5, UR6, UR5, 0x18 ;  /* 0x0000000506057291 */ /* 0x001fd2000f8ec0ff */
[----:B------:R-:W-:Y:S04]  /*0900*/  LDS.U8 R4, [R11+UR5+0x3] ;  /* 0x000003050b047984 */ /* 0x000fe80008000000 */
[----:B------:R-:W0:Y:S04]  /*0910*/  LDS.U8 R5, [R11+UR5+0x2] ;  /* 0x000002050b057984 */ /* 0x000e280008000000 */
[----:B------:R-:W-:Y:S04]  /*0920*/  LDS.U8 R6, [R11+UR5+0x1] ;  /* 0x000001050b067984 */ /* 0x000fe80008000000 */
[----:B------:R1:W4:Y:S02]  /*0930*/  LDS.U8 R7, [R11+UR5] ;  /* 0x000000050b077984 */ /* 0x0003240008000000 */
[----:B-1----:R-:W-:Y:S01]  /*0940*/  VIADD R11, R11, 0x4 ;  /* 0x000000040b0b7836 */ /* 0x002fe20000000000 */
[----:B0-----:R-:W-:-:S02]  /*0950*/  PRMT R4, R5, 0x3340, R4 ;  /* 0x0000334005047816 */ /* 0x001fc40000000004 */
[----:B----4-:R-:W-:-:S04]  /*0960*/  PRMT R7, R7, 0x3340, R6 ;  /* 0x0000334007077816 */ /* 0x010fc80000000006 */
[----:B------:R-:W-:Y:S02]  /*0970*/  PRMT R4, R7, 0x5410, R4 ;  /* 0x0000541007047816 */ /* 0x000fe40000000004 */
[----:B--2---:R-:W-:Y:S02]  /*0980*/  PRMT R10, R13, 0x3340, R10 ;  /* 0x000033400d0a7816 */ /* 0x004fe4000000000a */
[----:B---3--:R-:W-:-:S04]  /*0990*/  PRMT R15, R15, 0x3340, R12 ;  /* 0x000033400f0f7816 */ /* 0x008fc8000000000c */
[----:B------:R-:W-:-:S05]  /*09a0*/  PRMT R10, R15, 0x5410, R10 ;  /* 0x000054100f0a7816 */ /* 0x000fca000000000a */
[----:B------:R-:W-:-:S07]  /*09b0*/  IDP.4A.S8.S8 R9, R4, R10, R9 ;  /* 0x0000000a04097226 */ /* 0x000fce0000000609 */
.L_x_7:
[----:B------:R-:W-:Y:S05]  /*09c0*/  BRA.U !UP1, `(.L_x_3) ;  /* 0x0000000109447547 */ /* 0x000fea000b800000 */
[----:B------:R-:W1:Y:S01]  /*09d0*/  S2UR UR6, SR_CgaCtaId ;  /* 0x00000000000679c3 */ /* 0x000e620000008800 */
[----:B------:R-:W-:Y:S01]  /*09e0*/  UMOV UR5, 0x400 ;  /* 0x0000040000057882 */ /* 0x000fe20000000000 */
[----:B------:R-:W-:Y:S01]  /*09f0*/  IMAD.IADD R8, R8, 0x1, R11 ;  /* 0x0000000108087824 */ /* 0x000fe200078e020b */
[----:B------:R-:W2:Y:S01]  /*0a00*/  LDCU.64 UR12, c[0x0][0x388] ;  /* 0x00007100ff0c77ac */ /* 0x000ea20008000a00 */
[----:B------:R-:W-:Y:S02]  /*0a10*/  UIADD3 UR4, UPT, UPT, -UR4, URZ, URZ ;  /* 0x000000ff04047290 */ /* 0x000fe4000fffe1ff */
[----:B-1----:R-:W-:-:S06]  /*0a20*/  ULEA UR5, UR6, UR5, 0x18 ;  /* 0x0000000506057291 */ /* 0x002fcc000f8ec0ff */
[----:B--2---:R-:W-:-:S07]  /*0a30*/  VIADD R11, R11, UR5 ;  /* 0x000000050b0b7c36 */ /* 0x004fce0008000000 */
.L_x_8:
[C---:B0-----:R-:W-:Y:S01]  /*0a40*/  IADD3 R2, P0, PT, R8.reuse, UR12, RZ ;  /* 0x0000000c08027c10 */ /* 0x041fe2000ff1e0ff */
[----:B------:R0:W1:Y:S03]  /*0a50*/  LDS.S8 R4, [R11] ;  /* 0x000000000b047984 */ /* 0x0000660000000200 */
[----:B------:R-:W-:-:S05]  /*0a60*/  LEA.HI.X.SX32 R3, R8, UR13, 0x1, P0 ;  /* 0x0000000d08037c11 */ /* 0x000fca00080f0eff */
[----:B------:R-:W1:Y:S01]  /*0a70*/  LDG.E.S8 R2, desc[UR8][R2.64] ;  /* 0x0000000802027981 */ /* 0x000e62000c1e1300 */
[----:B------:R-:W-:Y:S01]  /*0a80*/  UIADD3 UR4, UPT, UPT, UR4, 0x1, URZ ;  /* 0x0000000104047890 */ /* 0x000fe2000fffe0ff */
[----:B0-----:R-:W-:Y:S02]  /*0a90*/  VIADD R11, R11, 0x1 ;  /* 0x000000010b0b7836 */ /* 0x001fe40000000000 */
[----:B------:R-:W-:Y:S01]  /*0aa0*/  VIADD R8, R8, 0x1 ;  /* 0x0000000108087836 */ /* 0x000fe20000000000 */
[----:B------:R-:W-:Y:S01]  /*0ab0*/  UISETP.NE.AND UP0, UPT, UR4, URZ, UPT ;  /* 0x000000ff0400728c */ /* 0x000fe2000bf05270 */
[----:B-1----:R-:W-:-:S08]  /*0ac0*/  IMAD R9, R2, R4, R9 ;  /* 0x0000000402097224 */ /* 0x002fd000078e0209 */
[----:B------:R-:W-:Y:S05]  /*0ad0*/  BRA.U UP0, `(.L_x_8) ;  /* 0xfffffffd00d87547 */ /* 0x000fea000b83ffff */
.L_x_3:
[----:B0-----:R-:W0:Y:S02]  /*0ae0*/  LDC.64 R2, c[0x0][0x380] ;  /* 0x0000e000ff027b82 */ /* 0x001e240000000a00 */
[----:B0-----:R-:W-:-:S05]  /*0af0*/  IMAD.WIDE R2, R0, 0x4, R2 ;  /* 0x0000000400027825 */ /* 0x001fca00078e0202 */
[----:B------:R-:W-:Y:S01]  /*0b00*/  STG.E desc[UR8][R2.64], R9 ;  /* 0x0000000902007986 */ /* 0x000fe2000c101908 */
[----:B------:R-:W-:Y:S05]  /*0b10*/  EXIT ;  /* 0x000000000000794d */ /* 0x000fea0003800000 */
.L_x_9:
[----:B------:R-:W-:-:S00]  /*0b20*/  BRA `(.L_x_9) ;  /* 0xfffffffc00fc7947 */ /* 0x000fc0000383ffff */
[----:B------:R-:W-:-:S00]  /*0b30*/  NOP ;  /* 0x0000000000007918 */ /* 0x000fc00000000000 */
        /* <DEDUP_REMOVED lines=12> */
.L_x_10:


//--------------------- .nv.shared._Z16int8_gemv_kernelPiPKaS1_PKfS3_ii --------------------------
	.section	.nv.shared._Z16int8_gemv_kernelPiPKaS1_PKfS3_ii,"aw",@nobits
	.sectionflags	@""
	.align	16
	.zero		1024


//--------------------- .nv.shared.reserved.0     --------------------------
	.section	.nv.shared.reserved.0,"aw",@nobits
	.weak		__nv_reservedSMEM_offset_0_alias
	.size		__nv_reservedSMEM_offset_0_alias, 0, 64
	.other		__nv_reservedSMEM_offset_0_alias,@"STO_CUDA_RESERVED_SHARED STV_DEFAULT"
__nv_reservedSMEM_offset_0_alias:
	.zero		0
	.zero		64


//--------------------- .nv.constant0._Z16int8_gemv_kernelPiPKaS1_PKfS3_ii --------------------------
	.section	.nv.constant0._Z16int8_gemv_kernelPiPKaS1_PKfS3_ii,"a",@progbits
	.sectionflags	@""
	.align	4
.nv.constant0._Z16int8_gemv_kernelPiPKaS1_PKfS3_ii:
	.zero		944


//--------------------- SYMBOLS --------------------------

	.type		.nv.reservedSmem.offset0,@object
	.size		.nv.reservedSmem.offset0,0x4
	.type		.nv.reservedSmem.cap,@object
	.size		.nv.reservedSmem.cap,0x4
